//
// Generated by NVIDIA NVVM Compiler
//
// Compiler Build ID: CL-36424714
// Cuda compilation tools, release 13.0, V13.0.88
// Based on NVVM 20.0.0
//

.version 9.0
.target sm_100
.address_size 64

	// .globl	_Z2fnPiS_

.visible .entry _Z2fnPiS_(
	.param .u64 .ptr .align 1 _Z2fnPiS__param_0,
	.param .u64 .ptr .align 1 _Z2fnPiS__param_1
)
{
	.reg .pred 	%p<2>;
	.reg .b32 	%r<4>;
	.reg .b64 	%rd<8>;

	ld.param.u64 	%rd1, [_Z2fnPiS__param_0];
	ld.param.u64 	%rd2, [_Z2fnPiS__param_1];
	mov.u32 	%r1, %ctaid.x;
	setp.gt.u32 	%p1, %r1, 999;
	@%p1 bra 	$L__BB0_2;
	cvta.to.global.u64 	%rd3, %rd1;
	cvta.to.global.u64 	%rd4, %rd2;
	mul.wide.u32 	%rd5, %r1, 4;
	add.s64 	%rd6, %rd3, %rd5;
	ld.global.u32 	%r2, [%rd6];
	shl.b32 	%r3, %r2, 1;
	add.s64 	%rd7, %rd4, %rd5;
	st.global.u32 	[%rd7], %r3;
$L__BB0_2:
	ret;

}


// ===== COMPILED SASS (sm_100) =====

	.target	sm_100

	.elftype	@"ET_EXEC"


//--------------------- .note.nv.tkinfo           --------------------------
	.section	.note.nv.tkinfo,"",@"SHT_NOTE"
	.sectionflags	@"SHF_NOTE_NV_TKINFO"
	.tkinfo
        /*0018*/ 	.word	0x00000002
        /*0030*/ 	.string	""
        /*0030*/ 	.string	"ptxas"
        /*0030*/ 	.string	"Cuda compilation tools, release 13.0, V13.0.88"
        /*0030*/ 	.string	"Build cuda_13.0.r13.0/compiler.36424714_0"
        /*0030*/ 	.string	"-arch sm_100 -m 64 "



//--------------------- .note.nv.cuinfo           --------------------------
	.section	.note.nv.cuinfo,"",@"SHT_NOTE"
	.sectionflags	@"SHF_NOTE_NV_CUINFO"
        /*0018*/ 	.short	0x0002
        /*001a*/ 	.short	0x0064
        /*001c*/ 	.short	0x0082
	.zero		2


//--------------------- .nv.info                  --------------------------
	.section	.nv.info,"",@"SHT_CUDA_INFO"
	.align	4


	//----- nvinfo : EIATTR_REGCOUNT
	.align		4
        /*0000*/ 	.byte	0x04, 0x2f
        /*0002*/ 	.short	(.L_1 - .L_0)
	.align		4
.L_0:
        /*0004*/ 	.word	index@(_Z2fnPiS_)
        /*0008*/ 	.word	0x0000000a


	//----- nvinfo : EIATTR_FRAME_SIZE
	.align		4
.L_1:
        /*000c*/ 	.byte	0x04, 0x11
        /*000e*/ 	.short	(.L_3 - .L_2)
	.align		4
.L_2:
        /*0010*/ 	.word	index@(_Z2fnPiS_)
        /*0014*/ 	.word	0x00000000


	//----- nvinfo : EIATTR_MIN_STACK_SIZE
	.align		4
.L_3:
        /*0018*/ 	.byte	0x04, 0x12
        /*001a*/ 	.short	(.L_5 - .L_4)
	.align		4
.L_4:
        /*001c*/ 	.word	index@(_Z2fnPiS_)
        /*0020*/ 	.word	0x00000000
.L_5:


//--------------------- .nv.compat                --------------------------
	.section	.nv.compat,"",@"SHT_CUDA_COMPAT_INFO"
	.align	4
        /*0000*/ 	.byte	0x02, 0x09, 0x00, 0x00, 0x02, 0x02, 0x01, 0x00, 0x02, 0x05, 0x05, 0x00, 0x03, 0x07, 0x01, 0x01
        /*0010*/ 	.byte	0x02, 0x03, 0x00, 0x00, 0x02, 0x06, 0x01, 0x00, 0x04, 0x0b, 0x08, 0x00, 0x09, 0x00, 0x00, 0x00
        /*0020*/ 	.byte	0x00, 0x00, 0x00, 0x00


//--------------------- .nv.info._Z2fnPiS_        --------------------------
	.section	.nv.info._Z2fnPiS_,"",@"SHT_CUDA_INFO"
	.sectionflags	@""
	.align	4


	//----- nvinfo : EIATTR_CUDA_API_VERSION
	.align		4
        /*0000*/ 	.byte	0x04, 0x37
        /*0002*/ 	.short	(.L_7 - .L_6)
.L_6:
        /*0004*/ 	.word	0x00000082


	//----- nvinfo : EIATTR_KPARAM_INFO
	.align		4
.L_7:
        /*0008*/ 	.byte	0x04, 0x17
        /*000a*/ 	.short	(.L_9 - .L_8)
.L_8:
        /*000c*/ 	.word	0x00000000
        /*0010*/ 	.short	0x0001
        /*0012*/ 	.short	0x0008
        /*0014*/ 	.byte	0x00, 0xf5, 0x21, 0x00


	//----- nvinfo : EIATTR_KPARAM_INFO
	.align		4
.L_9:
        /*0018*/ 	.byte	0x04, 0x17
        /*001a*/ 	.short	(.L_11 - .L_10)
.L_10:
        /*001c*/ 	.word	0x00000000
        /*0020*/ 	.short	0x0000
        /*0022*/ 	.short	0x0000
        /*0024*/ 	.byte	0x00, 0xf5, 0x21, 0x00


	//----- nvinfo : EIATTR_SPARSE_MMA_MASK
	.align		4
.L_11:
        /*0028*/ 	.byte	0x03, 0x50
        /*002a*/ 	.short	0x0000


	//----- nvinfo : EIATTR_MAXREG_COUNT
	.align		4
        /*002c*/ 	.byte	0x03, 0x1b
        /*002e*/ 	.short	0x00ff


	//----- nvinfo : EIATTR_MERCURY_ISA_VERSION
	.align		4
        /*0030*/ 	.byte	0x03, 0x5f
        /*0032*/ 	.short	0x0101


	//----- nvinfo : EIATTR_VRC_CTA_INIT_COUNT
	.align		4
        /*0034*/ 	.byte	0x02, 0x4a
	.zero		1
	.zero		1


	//----- nvinfo : EIATTR_EXIT_INSTR_OFFSETS
	.align		4
        /*0038*/ 	.byte	0x04, 0x1c
        /*003a*/ 	.short	(.L_13 - .L_12)


	//   ....[0]....
.L_12:
        /*003c*/ 	.word	0x00000030


	//   ....[1]....
        /*0040*/ 	.word	0x000000c0


	//----- nvinfo : EIATTR_CBANK_PARAM_SIZE
	.align		4
.L_13:
        /*0044*/ 	.byte	0x03, 0x19
        /*0046*/ 	.short	0x0010


	//----- nvinfo : EIATTR_PARAM_CBANK
	.align		4
        /*0048*/ 	.byte	0x04, 0x0a
        /*004a*/ 	.short	(.L_15 - .L_14)
	.align		4
.L_14:
        /*004c*/ 	.word	index@(.nv.constant0._Z2fnPiS_)
        /*0050*/ 	.short	0x0380
        /*0052*/ 	.short	0x0010


	//----- nvinfo : EIATTR_SW_WAR
	.align		4
.L_15:
        /*0054*/ 	.byte	0x04, 0x36
        /*0056*/ 	.short	(.L_17 - .L_16)
.L_16:
        /*0058*/ 	.word	0x00000008
.L_17:


//--------------------- .nv.callgraph             --------------------------
	.section	.nv.callgraph,"",@"SHT_CUDA_CALLGRAPH"
	.align	4
	.sectionentsize	8
	.align		4
        /*0000*/ 	.word	0x00000000
	.align		4
        /*0004*/ 	.word	0xffffffff
	.align		4
        /*0008*/ 	.word	0x00000000
	.align		4
        /*000c*/ 	.word	0xfffffffe
	.align		4
        /*0010*/ 	.word	0x00000000
	.align		4
        /*0014*/ 	.word	0xfffffffd
	.align		4
        /*0018*/ 	.word	0x00000000
	.align		4
        /*001c*/ 	.word	0xfffffffc


//--------------------- .text._Z2fnPiS_           --------------------------
	.section	.text._Z2fnPiS_,"ax",@progbits
	.align	128
        .global         _Z2fnPiS_
        .type           _Z2fnPiS_,@function
        .size           _Z2fnPiS_,(.L_x_1 - _Z2fnPiS_)
        .other          _Z2fnPiS_,@"STO_CUDA_ENTRY STV_DEFAULT"
_Z2fnPiS_:
.text._Z2fnPiS_:
[----:B------:R-:W-:Y:S01]  /*0000*/  LDC R1, c[0x0][0x37c] ;  /* 0x0000df00ff017b82 */ /* 0x000fe20000000800 */
[----:B------:R-:W0:Y:S02]  /*0010*/  S2R R7, SR_CTAID.X ;  /* 0x0000000000077919 */ /* 0x000e240000002500 */
[----:B0-----:R-:W-:-:S13]  /*0020*/  ISETP.GT.U32.AND P0, PT, R7, 0x3e7, PT ;  /* 0x000003e70700780c */ /* 0x001fda0003f04070 */
[----:B------:R-:W-:Y:S05]  /*0030*/  @P0 EXIT ;  /* 0x000000000000094d */ /* 0x000fea0003800000 */
[----:B------:R-:W0:Y:S01]  /*0040*/  LDC.64 R2, c[0x0][0x380] ;  /* 0x0000e000ff027b82 */ /* 0x000e220000000a00 */
[----:B------:R-:W1:Y:S07]  /*0050*/  LDCU.64 UR4, c[0x0][0x358] ;  /* 0x00006b00ff0477ac */ /* 0x000e6e0008000a00 */
[----:B------:R-:W2:Y:S01]  /*0060*/  LDC.64 R4, c[0x0][0x388] ;  /* 0x0000e200ff047b82 */ /* 0x000ea20000000a00 */
[----:B0-----:R-:W-:-:S06]  /*0070*/  IMAD.WIDE.U32 R2, R7, 0x4, R2 ;  /* 0x0000000407027825 */ /* 0x001fcc00078e0002 */
[----:B-1----:R-:W3:Y:S01]  /*0080*/  LDG.E R2, desc[UR4][R2.64] ;  /* 0x0000000402027981 */ /* 0x002ee2000c1e1900 */
[----:B--2---:R-:W-:Y:S01]  /*0090*/  IMAD.WIDE.U32 R4, R7, 0x4, R4 ;  /* 0x0000000407047825 */ /* 0x004fe200078e0004 */
[----:B---3--:R-:W-:-:S05]  /*00a0*/  SHF.L.U32 R7, R2, 0x1, RZ ;  /* 0x0000000102077819 */ /* 0x008fca00000006ff */
[----:B------:R-:W-:Y:S01]  /*00b0*/  STG.E desc[UR4][R4.64], R7 ;  /* 0x0000000704007986 */ /* 0x000fe2000c101904 */
[----:B------:R-:W-:Y:S05]  /*00c0*/  EXIT ;  /* 0x000000000000794d */ /* 0x000fea0003800000 */
.L_x_0:
[----:B------:R-:W-:-:S00]  /*00d0*/  BRA `(.L_x_0) ;  /* 0xfffffffc00fc7947 */ /* 0x000fc0000383ffff */
[----:B------:R-:W-:-:S00]  /*00e0*/  NOP ;  /* 0x0000000000007918 */ /* 0x000fc00000000000 */
        /* <DEDUP_REMOVED lines=9> */
.L_x_1:


//--------------------- .nv.shared.reserved.0     --------------------------
	.section	.nv.shared.reserved.0,"aw",@nobits
	.weak		__nv_reservedSMEM_offset_0_alias
	.size		__nv_reservedSMEM_offset_0_alias, 0, 64
	.other		__nv_reservedSMEM_offset_0_alias,@"STO_CUDA_RESERVED_SHARED STV_DEFAULT"
__nv_reservedSMEM_offset_0_alias:
	.zero		0
	.zero		64


//--------------------- .nv.constant0._Z2fnPiS_   --------------------------
	.section	.nv.constant0._Z2fnPiS_,"a",@progbits
	.sectionflags	@""
	.align	4
.nv.constant0._Z2fnPiS_:
	.zero		912


//--------------------- SYMBOLS --------------------------

	.type		.nv.reservedSmem.offset0,@object
	.size		.nv.reservedSmem.offset0,0x4
